	.headerflags	@"EF_CUDA_TEXMODE_UNIFIED EF_CUDA_64BIT_ADDRESS EF_CUDA_ACCELERATORS EF_CUDA_SM90 EF_CUDA_VIRTUAL_SM(EF_CUDA_SM90)"
	.elftype	@"ET_EXEC"


//--------------------- .nv.info                  --------------------------
	.section	.nv.info,"",@"SHT_CUDA_INFO"
	.align	4


	//----- nvinfo : EIATTR_REGCOUNT
	.align		4
        /*0000*/ 	.byte	0x04, 0x2f
        /*0002*/ 	.short	(.L_3 - .L_2)
	.align		4
.L_2:
        /*0004*/ 	.word	index@(triton_poi_fused__native_batch_norm_legit_no_training_hardtanh_7)
        /*0008*/ 	.word	0x00000012


	//----- nvinfo : EIATTR_MIN_STACK_SIZE
	.align		4
.L_3:
        /*000c*/ 	.byte	0x04, 0x12
        /*000e*/ 	.short	(.L_5 - .L_4)
	.align		4
.L_4:
        /*0010*/ 	.word	index@(triton_poi_fused__native_batch_norm_legit_no_training_hardtanh_7)
        /*0014*/ 	.word	0x00000000


	//----- nvinfo : EIATTR_FRAME_SIZE
	.align		4
.L_5:
        /*0018*/ 	.byte	0x04, 0x11
        /*001a*/ 	.short	(.L_7 - .L_6)
	.align		4
.L_6:
        /*001c*/ 	.word	index@(triton_poi_fused__native_batch_norm_legit_no_training_hardtanh_7)
        /*0020*/ 	.word	0x00000000


	//----- nvinfo : EIATTR_MIN_STACK_SIZE
	.align		4
.L_7:
        /*0024*/ 	.byte	0x04, 0x12
        /*0026*/ 	.short	(.L_9 - .L_8)
	.align		4
.L_8:
        /*0028*/ 	.word	index@(triton_poi_fused__native_batch_norm_legit_no_training_hardtanh_7)
        /*002c*/ 	.word	0x00000000
.L_9:


//--------------------- .nv.info.triton_poi_fused__native_batch_norm_legit_no_training_hardtanh_7 --------------------------
	.section	.nv.info.triton_poi_fused__native_batch_norm_legit_no_training_hardtanh_7,"",@"SHT_CUDA_INFO"
	.sectionflags	@""
	.align	4


	//----- nvinfo : EIATTR_CUDA_API_VERSION
	.align		4
        /*0000*/ 	.byte	0x04, 0x37
        /*0002*/ 	.short	(.L_11 - .L_10)
.L_10:
        /*0004*/ 	.word	0x0000007c


	//----- nvinfo : EIATTR_KPARAM_INFO
	.align		4
.L_11:
        /*0008*/ 	.byte	0x04, 0x17
        /*000a*/ 	.short	(.L_13 - .L_12)
.L_12:
        /*000c*/ 	.word	0x00000000
        /*0010*/ 	.short	0x0006
        /*0012*/ 	.short	0x0030
        /*0014*/ 	.byte	0x00, 0xf0, 0x11, 0x00


	//----- nvinfo : EIATTR_KPARAM_INFO
	.align		4
.L_13:
        /*0018*/ 	.byte	0x04, 0x17
        /*001a*/ 	.short	(.L_15 - .L_14)
.L_14:
        /*001c*/ 	.word	0x00000000
        /*0020*/ 	.short	0x0005
        /*0022*/ 	.short	0x0028
        /*0024*/ 	.byte	0x00, 0xf4, 0x21, 0x00


	//----- nvinfo : EIATTR_KPARAM_INFO
	.align		4
.L_15:
        /*0028*/ 	.byte	0x04, 0x17
        /*002a*/ 	.short	(.L_17 - .L_16)
.L_16:
        /*002c*/ 	.word	0x00000000
        /*0030*/ 	.short	0x0004
        /*0032*/ 	.short	0x0020
        /*0034*/ 	.byte	0x00, 0xf4, 0x21, 0x00


	//----- nvinfo : EIATTR_KPARAM_INFO
	.align		4
.L_17:
        /*0038*/ 	.byte	0x04, 0x17
        /*003a*/ 	.short	(.L_19 - .L_18)
.L_18:
        /*003c*/ 	.word	0x00000000
        /*0040*/ 	.short	0x0003
        /*0042*/ 	.short	0x0018
        /*0044*/ 	.byte	0x00, 0xf4, 0x21, 0x00


	//----- nvinfo : EIATTR_KPARAM_INFO
	.align		4
.L_19:
        /*0048*/ 	.byte	0x04, 0x17
        /*004a*/ 	.short	(.L_21 - .L_20)
.L_20:
        /*004c*/ 	.word	0x00000000
        /*0050*/ 	.short	0x0002
        /*0052*/ 	.short	0x0010
        /*0054*/ 	.byte	0x00, 0xf4, 0x21, 0x00


	//----- nvinfo : EIATTR_KPARAM_INFO
	.align		4
.L_21:
        /*0058*/ 	.byte	0x04, 0x17
        /*005a*/ 	.short	(.L_23 - .L_22)
.L_22:
        /*005c*/ 	.word	0x00000000
        /*0060*/ 	.short	0x0001
        /*0062*/ 	.short	0x0008
        /*0064*/ 	.byte	0x00, 0xf4, 0x21, 0x00


	//----- nvinfo : EIATTR_KPARAM_INFO
	.align		4
.L_23:
        /*0068*/ 	.byte	0x04, 0x17
        /*006a*/ 	.short	(.L_25 - .L_24)
.L_24:
        /*006c*/ 	.word	0x00000000
        /*0070*/ 	.short	0x0000
        /*0072*/ 	.short	0x0000
        /*0074*/ 	.byte	0x00, 0xf4, 0x21, 0x00


	//----- nvinfo : EIATTR_SPARSE_MMA_MASK
	.align		4
.L_25:
        /*0078*/ 	.byte	0x03, 0x50
        /*007a*/ 	.short	0x0000


	//----- nvinfo : EIATTR_MAXREG_COUNT
	.align		4
        /*007c*/ 	.byte	0x03, 0x1b
        /*007e*/ 	.short	0x00ff


	//----- nvinfo : EIATTR_EXIT_INSTR_OFFSETS
	.align		4
        /*0080*/ 	.byte	0x04, 0x1c
        /*0082*/ 	.short	(.L_27 - .L_26)


	//   ....[0]....
.L_26:
        /*0084*/ 	.word	0x00000330


	//   ....[1]....
        /*0088*/ 	.word	0x00000350


	//----- nvinfo : EIATTR_REQNTID
	.align		4
.L_27:
        /*008c*/ 	.byte	0x04, 0x10
        /*008e*/ 	.short	(.L_29 - .L_28)
.L_28:
        /*0090*/ 	.word	0x00000080
        /*0094*/ 	.word	0x00000001
        /*0098*/ 	.word	0x00000001


	//----- nvinfo : EIATTR_CBANK_PARAM_SIZE
	.align		4
.L_29:
        /*009c*/ 	.byte	0x03, 0x19
        /*009e*/ 	.short	0x0034


	//----- nvinfo : EIATTR_PARAM_CBANK
	.align		4
        /*00a0*/ 	.byte	0x04, 0x0a
        /*00a2*/ 	.short	(.L_31 - .L_30)
	.align		4
.L_30:
        /*00a4*/ 	.word	index@(.nv.constant0.triton_poi_fused__native_batch_norm_legit_no_training_hardtanh_7)
        /*00a8*/ 	.short	0x0210
        /*00aa*/ 	.short	0x0034


	//----- nvinfo : EIATTR_SW_WAR
	.align		4
.L_31:
        /*00ac*/ 	.byte	0x04, 0x36
        /*00ae*/ 	.short	(.L_33 - .L_32)
.L_32:
        /*00b0*/ 	.word	0x00000008
.L_33:


//--------------------- .nv.callgraph             --------------------------
	.section	.nv.callgraph,"",@"SHT_CUDA_CALLGRAPH"
	.align	4
	.sectionentsize	8
	.align		4
        /*0000*/ 	.word	0x00000000
	.align		4
        /*0004*/ 	.word	0xffffffff
	.align		4
        /*0008*/ 	.word	0x00000000
	.align		4
        /*000c*/ 	.word	0xfffffffe
	.align		4
        /*0010*/ 	.word	0x00000000
	.align		4
        /*0014*/ 	.word	0xfffffffd
	.align		4
        /*0018*/ 	.word	0x00000000
	.align		4
        /*001c*/ 	.word	0xfffffffc


//--------------------- .nv.constant4             --------------------------
	.section	.nv.constant4,"a",@progbits
	.align	8
	.align		8
.nv.constant4:
        /*0000*/ 	.dword	_$_str
	.align		8
        /*0008*/ 	.dword	_$_str_$_2


//--------------------- .text.triton_poi_fused__native_batch_norm_legit_no_training_hardtanh_7 --------------------------
	.section	.text.triton_poi_fused__native_batch_norm_legit_no_training_hardtanh_7,"ax",@progbits
	.align	128
        .global         triton_poi_fused__native_batch_norm_legit_no_training_hardtanh_7
        .type           triton_poi_fused__native_batch_norm_legit_no_training_hardtanh_7,@function
        .size           triton_poi_fused__native_batch_norm_legit_no_training_hardtanh_7,(.L_x_1 - triton_poi_fused__native_batch_norm_legit_no_training_hardtanh_7)
        .other          triton_poi_fused__native_batch_norm_legit_no_training_hardtanh_7,@"STO_CUDA_ENTRY STV_DEFAULT"
triton_poi_fused__native_batch_norm_legit_no_training_hardtanh_7:
.text.triton_poi_fused__native_batch_norm_legit_no_training_hardtanh_7:
[----:B------:R-:W0:Y:S01]  /*0000*/  LDC R1, c[0x0][0x28] ;  /* 0x00000a00ff017b82 */ /* 0x000e220000000800 */
[----:B------:R-:W1:Y:S07]  /*0010*/  S2R R0, SR_TID.X ;  /* 0x0000000000007919 */ /* 0x000e6e0000002100 */
[----:B------:R-:W2:Y:S01]  /*0020*/  LDC.64 R6, c[0x0][0x220] ;  /* 0x00008800ff067b82 */ /* 0x000ea20000000a00 */
[----:B------:R-:W-:Y:S01]  /*0030*/  CS2R R14, SRZ ;  /* 0x00000000000e7805 */ /* 0x000fe2000001ff00 */
[----:B------:R-:W-:Y:S01]  /*0040*/  ULDC.64 UR4, c[0x0][0x208] ;  /* 0x0000820000047ab9 */ /* 0x000fe20000000a00 */
[----:B------:R-:W3:Y:S05]  /*0050*/  S2R R3, SR_CTAID.X ;  /* 0x0000000000037919 */ /* 0x000eea0000002500 */
[----:B------:R-:W4:Y:S08]  /*0060*/  LDC.64 R4, c[0x0][0x218] ;  /* 0x00008600ff047b82 */ /* 0x000f300000000a00 */
[----:B------:R-:W5:Y:S08]  /*0070*/  LDC.64 R8, c[0x0][0x228] ;  /* 0x00008a00ff087b82 */ /* 0x000f700000000a00 */
[----:B------:R-:W5:Y:S01]  /*0080*/  LDC.64 R10, c[0x0][0x230] ;  /* 0x00008c00ff0a7b82 */ /* 0x000f620000000a00 */
[----:B-1----:R-:W-:-:S02]  /*0090*/  LOP3.LUT R0, R0, 0x7f, RZ, 0xc0, !PT ;  /* 0x0000007f00007812 */ /* 0x002fc400078ec0ff */
[----:B---3--:R-:W-:-:S03]  /*00a0*/  SHF.R.S32.HI R2, RZ, 0x18, R3 ;  /* 0x00000018ff027819 */ /* 0x008fc60000011403 */
[----:B------:R-:W-:Y:S01]  /*00b0*/  IMAD R0, R3, 0x80, R0 ;  /* 0x0000008003007824 */ /* 0x000fe200078e0200 */
[----:B------:R-:W-:-:S04]  /*00c0*/  SGXT R3, R2, 0x1 ;  /* 0x000000010203781a */ /* 0x000fc80000000200 */
[----:B------:R-:W-:Y:S02]  /*00d0*/  ISETP.GE.AND P0, PT, R0, 0x80, PT ;  /* 0x000000800000780c */ /* 0x000fe40003f06270 */
[----:B------:R-:W-:-:S04]  /*00e0*/  LEA.HI R3, R3, R0, RZ, 0x5 ;  /* 0x0000000003037211 */ /* 0x000fc800078f28ff */
[----:B------:R-:W-:-:S05]  /*00f0*/  LOP3.LUT R3, R3, 0xffffffe0, RZ, 0xc0, !PT ;  /* 0xffffffe003037812 */ /* 0x000fca00078ec0ff */
[----:B------:R-:W-:Y:S02]  /*0100*/  IMAD.IADD R13, R0, 0x1, -R3 ;  /* 0x00000001000d7824 */ /* 0x000fe400078e0a03 */
[----:B------:R-:W1:Y:S02]  /*0110*/  LDC.64 R2, c[0x0][0x210] ;  /* 0x00008400ff027b82 */ /* 0x000e640000000a00 */
[----:B--2---:R-:W-:-:S05]  /*0120*/  IMAD.WIDE R6, R13, 0x4, R6 ;  /* 0x000000040d067825 */ /* 0x004fca00078e0206 */
[----:B------:R5:W2:Y:S01]  /*0130*/  @!P0 LDG.E.EL R14, desc[UR4][R6.64] ;  /* 0x00000004060e8981 */ /* 0x000aa2000c2e1900 */
[----:B------:R-:W-:Y:S01]  /*0140*/  HFMA2.MMA R12, -RZ, RZ, 0, 0 ;  /* 0x00000000ff0c7435 */ /* 0x000fe200000001ff */
[----:B----4-:R-:W-:-:S05]  /*0150*/  IMAD.WIDE R4, R13, 0x4, R4 ;  /* 0x000000040d047825 */ /* 0x010fca00078e0204 */
[----:B------:R-:W3:Y:S01]  /*0160*/  @!P0 LDG.E.EL R15, desc[UR4][R4.64] ;  /* 0x00000004040f8981 */ /* 0x000ee2000c2e1900 */
[----:B-----5:R-:W-:-:S04]  /*0170*/  IMAD.WIDE R6, R13, 0x4, R8 ;  /* 0x000000040d067825 */ /* 0x020fc800078e0208 */
[----:B-1----:R-:W-:-:S04]  /*0180*/  IMAD.WIDE R2, R0, 0x4, R2 ;  /* 0x0000000400027825 */ /* 0x002fc800078e0202 */
[----:B0-----:R-:W-:Y:S01]  /*0190*/  IMAD.WIDE R8, R13, 0x4, R10 ;  /* 0x000000040d087825 */ /* 0x001fe200078e020a */
[----:B------:R0:W3:Y:S01]  /*01a0*/  @!P0 LDG.E R12, desc[UR4][R2.64] ;  /* 0x00000004020c8981 */ /* 0x0000e2000c1e1900 */
[----:B------:R-:W-:-:S06]  /*01b0*/  CS2R R10, SRZ ;  /* 0x00000000000a7805 */ /* 0x000fcc000001ff00 */
[----:B------:R-:W4:Y:S04]  /*01c0*/  @!P0 LDG.E.EL R10, desc[UR4][R6.64] ;  /* 0x00000004060a8981 */ /* 0x000f28000c2e1900 */
[----:B------:R-:W4:Y:S01]  /*01d0*/  @!P0 LDG.E.EL R11, desc[UR4][R8.64] ;  /* 0x00000004080b8981 */ /* 0x000f22000c2e1900 */
[----:B0-----:R-:W-:Y:S02]  /*01e0*/  IMAD.MOV.U32 R2, RZ, RZ, 0x3e800000 ;  /* 0x3e800000ff027424 */ /* 0x001fe400078e00ff */
[----:B--2---:R-:W-:-:S04]  /*01f0*/  FADD R14, R14, 9.9999997473787516356e-06 ;  /* 0x3727c5ac0e0e7421 */ /* 0x004fc80000000000 */
[----:B------:R-:W0:Y:S02]  /*0200*/  MUFU.SQRT R13, R14 ;  /* 0x0000000e000d7308 */ /* 0x000e240000002000 */
[C---:B0-----:R-:W-:Y:S02]  /*0210*/  FSETP.GT.AND P1, PT, R13.reuse, 8.50705917302346158658e+37, PT ;  /* 0x7e8000000d00780b */ /* 0x041fe40003f24000 */
[----:B------:R-:W-:-:S11]  /*0220*/  FSETP.GEU.AND P2, PT, R13, 1.175494350822287508e-38, PT ;  /* 0x008000000d00780b */ /* 0x000fd60003f4e000 */
[----:B------:R-:W-:-:S04]  /*0230*/  @P1 FMUL R13, R13, 0.25 ;  /* 0x3e8000000d0d1820 */ /* 0x000fc80000400000 */
[----:B------:R-:W-:-:S06]  /*0240*/  @!P2 FMUL R13, R13, 16777216 ;  /* 0x4b8000000d0da820 */ /* 0x000fcc0000400000 */
[----:B------:R-:W0:Y:S01]  /*0250*/  MUFU.RCP R13, R13 ;  /* 0x0000000d000d7308 */ /* 0x000e220000001000 */
[----:B------:R-:W-:Y:S01]  /*0260*/  FSEL R2, R2, 1, P1 ;  /* 0x3f80000002027808 */ /* 0x000fe20000800000 */
[----:B---3--:R-:W-:-:S04]  /*0270*/  FADD R12, -R15, R12 ;  /* 0x0000000c0f0c7221 */ /* 0x008fc80000000100 */
[----:B------:R-:W-:-:S04]  /*0280*/  @!P2 FMUL R2, R2, 16777216 ;  /* 0x4b8000000202a820 */ /* 0x000fc80000400000 */
[----:B0-----:R-:W-:-:S04]  /*0290*/  FMUL R3, R13, R2 ;  /* 0x000000020d037220 */ /* 0x001fc80000400000 */
[----:B------:R-:W-:Y:S02]  /*02a0*/  FMUL R12, R12, R3 ;  /* 0x000000030c0c7220 */ /* 0x000fe40000400000 */
[----:B------:R-:W0:Y:S02]  /*02b0*/  LDC.64 R2, c[0x0][0x238] ;  /* 0x00008e00ff027b82 */ /* 0x000e240000000a00 */
[----:B----4-:R-:W-:-:S05]  /*02c0*/  FFMA R10, R12, R10, R11 ;  /* 0x0000000a0c0a7223 */ /* 0x010fca000000000b */
[----:B------:R-:W-:-:S04]  /*02d0*/  FSETP.GTU.AND P1, PT, R10, RZ, PT ;  /* 0x000000ff0a00720b */ /* 0x000fc80003f2c000 */
[----:B------:R-:W-:-:S04]  /*02e0*/  FSEL R5, R10, RZ, P1 ;  /* 0x000000ff0a057208 */ /* 0x000fc80000800000 */
[C---:B------:R-:W-:Y:S02]  /*02f0*/  FSETP.GEU.AND P2, PT, R5.reuse, 6, PT ;  /* 0x40c000000500780b */ /* 0x040fe40003f4e000 */
[----:B------:R-:W-:Y:S01]  /*0300*/  FSETP.NAN.AND P1, PT, R5, R5, PT ;  /* 0x000000050500720b */ /* 0x000fe20003f28000 */
[----:B0-----:R-:W-:-:S10]  /*0310*/  IMAD.WIDE R2, R0, 0x4, R2 ;  /* 0x0000000400027825 */ /* 0x001fd400078e0202 */
[----:B------:R-:W-:Y:S01]  /*0320*/  @P2 SEL R5, R5, 0x40c00000, P1 ;  /* 0x40c0000005052807 */ /* 0x000fe20000800000 */
[----:B------:R-:W-:Y:S06]  /*0330*/  @P0 EXIT ;  /* 0x000000000000094d */ /* 0x000fec0003800000 */
[----:B------:R-:W-:Y:S01]  /*0340*/  STG.E desc[UR4][R2.64], R5 ;  /* 0x0000000502007986 */ /* 0x000fe2000c101904 */
[----:B------:R-:W-:Y:S05]  /*0350*/  EXIT ;  /* 0x000000000000794d */ /* 0x000fea0003800000 */
.L_x_0:
[----:B------:R-:W-:-:S00]  /*0360*/  BRA `(.L_x_0) ;  /* 0xfffffffc00fc7947 */ /* 0x000fc0000383ffff */
[----:B------:R-:W-:-:S00]  /*0370*/  NOP ;  /* 0x0000000000007918 */ /* 0x000fc00000000000 */
        /* <DEDUP_REMOVED lines=8> */
.L_x_1:


//--------------------- .nv.global.init           --------------------------
	.section	.nv.global.init,"aw",@progbits
.nv.global.init:
	.type		_$_str,@object
	.size		_$_str,(_$_str_$_2 - _$_str)
_$_str:
        /*0000*/ 	.byte	0x5f, 0x5f, 0x43, 0x55, 0x44, 0x41, 0x5f, 0x46, 0x54, 0x5a, 0x00
	.type		_$_str_$_2,@object
	.size		_$_str_$_2,(.L_1 - _$_str_$_2)
_$_str_$_2:
        /*000b*/ 	.byte	0x5f, 0x5f, 0x43, 0x55, 0x44, 0x41, 0x5f, 0x50, 0x52, 0x45, 0x43, 0x5f, 0x53, 0x51, 0x52, 0x54
        /*001b*/ 	.byte	0x00
.L_1:


//--------------------- .nv.constant0.triton_poi_fused__native_batch_norm_legit_no_training_hardtanh_7 --------------------------
	.section	.nv.constant0.triton_poi_fused__native_batch_norm_legit_no_training_hardtanh_7,"a",@progbits
	.sectionflags	@""
	.align	4
.nv.constant0.triton_poi_fused__native_batch_norm_legit_no_training_hardtanh_7:
	.zero		580
